//
// Generated by NVIDIA NVVM Compiler
//
// Compiler Build ID: CL-36424714
// Cuda compilation tools, release 13.0, V13.0.88
// Based on NVVM 20.0.0
//

.version 9.0
.target sm_100
.address_size 64

	// .globl	_Z8name_gpuv
.extern .func  (.param .b32 func_retval0) vprintf
(
	.param .b64 vprintf_param_0,
	.param .b64 vprintf_param_1
)
;
.global .align 1 .b8 $str[13] = {104, 101, 108, 108, 111, 32, 119, 111, 114, 108, 100, 10};

.visible .entry _Z8name_gpuv()
{
	.reg .b32 	%r<3>;
	.reg .b64 	%rd<3>;

	mov.u64 	%rd1, $str;
	cvta.global.u64 	%rd2, %rd1;
	{ // callseq 0, 0
	.param .b64 param0;
	st.param.b64 	[param0], %rd2;
	.param .b64 param1;
	st.param.b64 	[param1], 0;
	.param .b32 retval0;
	call.uni (retval0), 
	vprintf, 
	(
	param0, 
	param1
	);
	ld.param.b32 	%r1, [retval0];
	} // callseq 0
	ret;

}


// ===== COMPILED SASS (sm_100) =====

	.target	sm_100

	.elftype	@"ET_EXEC"


//--------------------- .note.nv.tkinfo           --------------------------
	.section	.note.nv.tkinfo,"",@"SHT_NOTE"
	.sectionflags	@"SHF_NOTE_NV_TKINFO"
	.tkinfo
        /*0018*/ 	.word	0x00000002
        /*0030*/ 	.string	""
        /*0030*/ 	.string	"ptxas"
        /*0030*/ 	.string	"Cuda compilation tools, release 13.0, V13.0.88"
        /*0030*/ 	.string	"Build cuda_13.0.r13.0/compiler.36424714_0"
        /*0030*/ 	.string	"-arch sm_100 -m 64 "



//--------------------- .note.nv.cuinfo           --------------------------
	.section	.note.nv.cuinfo,"",@"SHT_NOTE"
	.sectionflags	@"SHF_NOTE_NV_CUINFO"
        /*0018*/ 	.short	0x0002
        /*001a*/ 	.short	0x0064
        /*001c*/ 	.short	0x0082
	.zero		2


//--------------------- .nv.info                  --------------------------
	.section	.nv.info,"",@"SHT_CUDA_INFO"
	.align	4


	//----- nvinfo : EIATTR_REGCOUNT
	.align		4
        /*0000*/ 	.byte	0x04, 0x2f
        /*0002*/ 	.short	(.L_2 - .L_1)
	.align		4
.L_1:
        /*0004*/ 	.word	index@(_Z8name_gpuv)
        /*0008*/ 	.word	0x00000018


	//----- nvinfo : EIATTR_FRAME_SIZE
	.align		4
.L_2:
        /*000c*/ 	.byte	0x04, 0x11
        /*000e*/ 	.short	(.L_4 - .L_3)
	.align		4
.L_3:
        /*0010*/ 	.word	index@(_Z8name_gpuv)
        /*0014*/ 	.word	0x00000000


	//----- nvinfo : EIATTR_MIN_STACK_SIZE
	.align		4
.L_4:
        /*0018*/ 	.byte	0x04, 0x12
        /*001a*/ 	.short	(.L_6 - .L_5)
	.align		4
.L_5:
        /*001c*/ 	.word	index@(_Z8name_gpuv)
        /*0020*/ 	.word	0x00000000
.L_6:


//--------------------- .nv.compat                --------------------------
	.section	.nv.compat,"",@"SHT_CUDA_COMPAT_INFO"
	.align	4
        /*0000*/ 	.byte	0x02, 0x09, 0x00, 0x00, 0x02, 0x02, 0x01, 0x00, 0x02, 0x05, 0x05, 0x00, 0x03, 0x07, 0x01, 0x01
        /*0010*/ 	.byte	0x02, 0x03, 0x00, 0x00, 0x02, 0x06, 0x01, 0x00, 0x04, 0x0b, 0x08, 0x00, 0x09, 0x00, 0x00, 0x00
        /*0020*/ 	.byte	0x00, 0x00, 0x00, 0x00


//--------------------- .nv.info._Z8name_gpuv     --------------------------
	.section	.nv.info._Z8name_gpuv,"",@"SHT_CUDA_INFO"
	.sectionflags	@""
	.align	4


	//----- nvinfo : EIATTR_CUDA_API_VERSION
	.align		4
        /*0000*/ 	.byte	0x04, 0x37
        /*0002*/ 	.short	(.L_8 - .L_7)
.L_7:
        /*0004*/ 	.word	0x00000082


	//----- nvinfo : EIATTR_SPARSE_MMA_MASK
	.align		4
.L_8:
        /*0008*/ 	.byte	0x03, 0x50
        /*000a*/ 	.short	0x0000


	//----- nvinfo : EIATTR_MAXREG_COUNT
	.align		4
        /*000c*/ 	.byte	0x03, 0x1b
        /*000e*/ 	.short	0x00ff


	//----- nvinfo : EIATTR_EXTERNS
	.align		4
        /*0010*/ 	.byte	0x04, 0x0f
        /*0012*/ 	.short	(.L_10 - .L_9)


	//   ....[0]....
	.align		4
.L_9:
        /*0014*/ 	.word	index@(vprintf)


	//----- nvinfo : EIATTR_MERCURY_ISA_VERSION
	.align		4
.L_10:
        /*0018*/ 	.byte	0x03, 0x5f
        /*001a*/ 	.short	0x0101


	//----- nvinfo : EIATTR_VRC_CTA_INIT_COUNT
	.align		4
        /*001c*/ 	.byte	0x02, 0x4a
	.zero		1
	.zero		1


	//----- nvinfo : EIATTR_SYSCALL_OFFSETS
	.align		4
        /*0020*/ 	.byte	0x04, 0x46
        /*0022*/ 	.short	(.L_12 - .L_11)


	//   ....[0]....
.L_11:
        /*0024*/ 	.word	0x00000080


	//----- nvinfo : EIATTR_EXIT_INSTR_OFFSETS
	.align		4
.L_12:
        /*0028*/ 	.byte	0x04, 0x1c
        /*002a*/ 	.short	(.L_14 - .L_13)


	//   ....[0]....
.L_13:
        /*002c*/ 	.word	0x00000090


	//----- nvinfo : EIATTR_SW_WAR
	.align		4
.L_14:
        /*0030*/ 	.byte	0x04, 0x36
        /*0032*/ 	.short	(.L_16 - .L_15)
.L_15:
        /*0034*/ 	.word	0x00000008
.L_16:


//--------------------- .nv.callgraph             --------------------------
	.section	.nv.callgraph,"",@"SHT_CUDA_CALLGRAPH"
	.align	4
	.sectionentsize	8
	.align		4
        /*0000*/ 	.word	0x00000000
	.align		4
        /*0004*/ 	.word	0xffffffff
	.align		4
        /*0008*/ 	.word	index@(_Z8name_gpuv)
	.align		4
        /*000c*/ 	.word	index@(vprintf)
	.align		4
        /*0010*/ 	.word	0x00000000
	.align		4
        /*0014*/ 	.word	0xfffffffe
	.align		4
        /*0018*/ 	.word	0x00000000
	.align		4
        /*001c*/ 	.word	0xfffffffd
	.align		4
        /*0020*/ 	.word	0x00000000
	.align		4
        /*0024*/ 	.word	0xfffffffc


//--------------------- .nv.constant4             --------------------------
	.section	.nv.constant4,"a",@progbits
	.align	8
	.align		8
.nv.constant4:
        /*0000*/ 	.dword	vprintf
	.align		8
        /*0008*/ 	.dword	$str


//--------------------- .text._Z8name_gpuv        --------------------------
	.section	.text._Z8name_gpuv,"ax",@progbits
	.align	128
        .global         _Z8name_gpuv
        .type           _Z8name_gpuv,@function
        .size           _Z8name_gpuv,(.L_x_2 - _Z8name_gpuv)
        .other          _Z8name_gpuv,@"STO_CUDA_ENTRY STV_DEFAULT"
_Z8name_gpuv:
.text._Z8name_gpuv:
[----:B------:R-:W0:Y:S01]  /*0000*/  LDC R1, c[0x0][0x37c] ;  /* 0x0000df00ff017b82 */ /* 0x000e220000000800 */
[----:B------:R-:W-:Y:S01]  /*0010*/  MOV R0, 0x0 ;  /* 0x0000000000007802 */ /* 0x000fe20000000f00 */
[----:B------:R-:W1:Y:S01]  /*0020*/  LDCU.64 UR4, c[0x4][0x8] ;  /* 0x01000100ff0477ac */ /* 0x000e620008000a00 */
[----:B------:R-:W-:-:S05]  /*0030*/  CS2R R6, SRZ ;  /* 0x0000000000067805 */ /* 0x000fca000001ff00 */
[----:B------:R2:W3:Y:S01]  /*0040*/  LDC.64 R2, c[0x4][R0] ;  /* 0x0100000000027b82 */ /* 0x0004e20000000a00 */
[----:B-1----:R-:W-:Y:S02]  /*0050*/  IMAD.U32 R4, RZ, RZ, UR4 ;  /* 0x00000004ff047e24 */ /* 0x002fe4000f8e00ff */
[----:B--2---:R-:W-:-:S07]  /*0060*/  IMAD.U32 R5, RZ, RZ, UR5 ;  /* 0x00000005ff057e24 */ /* 0x004fce000f8e00ff */
[----:B------:R-:W-:-:S07]  /*0070*/  LEPC R20, `(.L_x_0) ;  /* 0x000000001014794e */ /* 0x000fce0000000000 */
[----:B0--3--:R-:W-:Y:S05]  /*0080*/  CALL.ABS.NOINC R2 ;  /* 0x0000000002007343 */ /* 0x009fea0003c00000 */
.L_x_0:
[----:B------:R-:W-:Y:S05]  /*0090*/  EXIT ;  /* 0x000000000000794d */ /* 0x000fea0003800000 */
.L_x_1:
[----:B------:R-:W-:-:S00]  /*00a0*/  BRA `(.L_x_1) ;  /* 0xfffffffc00fc7947 */ /* 0x000fc0000383ffff */
[----:B------:R-:W-:-:S00]  /*00b0*/  NOP ;  /* 0x0000000000007918 */ /* 0x000fc00000000000 */
        /* <DEDUP_REMOVED lines=12> */
.L_x_2:


//--------------------- .nv.global.init           --------------------------
	.section	.nv.global.init,"aw",@progbits
.nv.global.init:
	.type		$str,@object
	.size		$str,(.L_0 - $str)
$str:
        /*0000*/ 	.byte	0x68, 0x65, 0x6c, 0x6c, 0x6f, 0x20, 0x77, 0x6f, 0x72, 0x6c, 0x64, 0x0a, 0x00
.L_0:


//--------------------- .nv.shared.reserved.0     --------------------------
	.section	.nv.shared.reserved.0,"aw",@nobits
	.weak		__nv_reservedSMEM_offset_0_alias
	.size		__nv_reservedSMEM_offset_0_alias, 0, 64
	.other		__nv_reservedSMEM_offset_0_alias,@"STO_CUDA_RESERVED_SHARED STV_DEFAULT"
__nv_reservedSMEM_offset_0_alias:
	.zero		0
	.zero		64


//--------------------- .nv.constant0._Z8name_gpuv --------------------------
	.section	.nv.constant0._Z8name_gpuv,"a",@progbits
	.sectionflags	@""
	.align	4
.nv.constant0._Z8name_gpuv:
	.zero		896


//--------------------- SYMBOLS --------------------------

	.type		.nv.reservedSmem.offset0,@object
	.size		.nv.reservedSmem.offset0,0x4
	.type		vprintf,@function
